//
// Generated by NVIDIA NVVM Compiler
//
// Compiler Build ID: CL-36424714
// Cuda compilation tools, release 13.0, V13.0.88
// Based on NVVM 20.0.0
//

.version 9.0
.target sm_100
.address_size 64

	// .globl	exponentiationKernel

.visible .entry exponentiationKernel(
	.param .u32 exponentiationKernel_param_0,
	.param .u64 .ptr .align 1 exponentiationKernel_param_1,
	.param .u64 .ptr .align 1 exponentiationKernel_param_2
)
{
	.reg .pred 	%p<2>;
	.reg .b32 	%r<8>;
	.reg .b32 	%f<14>;
	.reg .b64 	%rd<8>;

	ld.param.u32 	%r2, [exponentiationKernel_param_0];
	ld.param.u64 	%rd1, [exponentiationKernel_param_1];
	ld.param.u64 	%rd2, [exponentiationKernel_param_2];
	mov.u32 	%r3, %ntid.x;
	mov.u32 	%r4, %ctaid.x;
	mov.u32 	%r5, %tid.x;
	mad.lo.s32 	%r1, %r3, %r4, %r5;
	setp.ge.s32 	%p1, %r1, %r2;
	@%p1 bra 	$L__BB0_2;
	cvta.to.global.u64 	%rd3, %rd1;
	cvta.to.global.u64 	%rd4, %rd2;
	mul.wide.s32 	%rd5, %r1, 4;
	add.s64 	%rd6, %rd3, %rd5;
	ld.global.f32 	%f1, [%rd6];
	fma.rn.f32 	%f2, %f1, 0f3BBB989D, 0f3F000000;
	cvt.sat.f32.f32 	%f3, %f2;
	mov.f32 	%f4, 0f4B400001;
	mov.f32 	%f5, 0f437C0000;
	fma.rm.f32 	%f6, %f3, %f5, %f4;
	add.f32 	%f7, %f6, 0fCB40007F;
	neg.f32 	%f8, %f7;
	fma.rn.f32 	%f9, %f1, 0f3FB8AA3B, %f8;
	fma.rn.f32 	%f10, %f1, 0f32A57060, %f9;
	mov.b32 	%r6, %f6;
	shl.b32 	%r7, %r6, 23;
	mov.b32 	%f11, %r7;
	ex2.approx.ftz.f32 	%f12, %f10;
	mul.f32 	%f13, %f12, %f11;
	add.s64 	%rd7, %rd4, %rd5;
	st.global.f32 	[%rd7], %f13;
$L__BB0_2:
	ret;

}


// ===== COMPILED SASS (sm_100) =====

	.target	sm_100

	.elftype	@"ET_EXEC"


//--------------------- .note.nv.tkinfo           --------------------------
	.section	.note.nv.tkinfo,"",@"SHT_NOTE"
	.sectionflags	@"SHF_NOTE_NV_TKINFO"
	.tkinfo
        /*0018*/ 	.word	0x00000002
        /*0030*/ 	.string	""
        /*0030*/ 	.string	"ptxas"
        /*0030*/ 	.string	"Cuda compilation tools, release 13.0, V13.0.88"
        /*0030*/ 	.string	"Build cuda_13.0.r13.0/compiler.36424714_0"
        /*0030*/ 	.string	"-arch sm_100 -m 64 "



//--------------------- .note.nv.cuinfo           --------------------------
	.section	.note.nv.cuinfo,"",@"SHT_NOTE"
	.sectionflags	@"SHF_NOTE_NV_CUINFO"
        /*0018*/ 	.short	0x0002
        /*001a*/ 	.short	0x0064
        /*001c*/ 	.short	0x0082
	.zero		2


//--------------------- .nv.info                  --------------------------
	.section	.nv.info,"",@"SHT_CUDA_INFO"
	.align	4


	//----- nvinfo : EIATTR_REGCOUNT
	.align		4
        /*0000*/ 	.byte	0x04, 0x2f
        /*0002*/ 	.short	(.L_1 - .L_0)
	.align		4
.L_0:
        /*0004*/ 	.word	index@(exponentiationKernel)
        /*0008*/ 	.word	0x0000000c


	//----- nvinfo : EIATTR_FRAME_SIZE
	.align		4
.L_1:
        /*000c*/ 	.byte	0x04, 0x11
        /*000e*/ 	.short	(.L_3 - .L_2)
	.align		4
.L_2:
        /*0010*/ 	.word	index@(exponentiationKernel)
        /*0014*/ 	.word	0x00000000


	//----- nvinfo : EIATTR_MIN_STACK_SIZE
	.align		4
.L_3:
        /*0018*/ 	.byte	0x04, 0x12
        /*001a*/ 	.short	(.L_5 - .L_4)
	.align		4
.L_4:
        /*001c*/ 	.word	index@(exponentiationKernel)
        /*0020*/ 	.word	0x00000000
.L_5:


//--------------------- .nv.compat                --------------------------
	.section	.nv.compat,"",@"SHT_CUDA_COMPAT_INFO"
	.align	4
        /*0000*/ 	.byte	0x02, 0x09, 0x00, 0x00, 0x02, 0x02, 0x01, 0x00, 0x02, 0x05, 0x05, 0x00, 0x03, 0x07, 0x01, 0x01
        /*0010*/ 	.byte	0x02, 0x03, 0x00, 0x00, 0x02, 0x06, 0x01, 0x00, 0x04, 0x0b, 0x08, 0x00, 0x09, 0x00, 0x00, 0x00
        /*0020*/ 	.byte	0x00, 0x00, 0x00, 0x00


//--------------------- .nv.info.exponentiationKernel --------------------------
	.section	.nv.info.exponentiationKernel,"",@"SHT_CUDA_INFO"
	.sectionflags	@""
	.align	4


	//----- nvinfo : EIATTR_CUDA_API_VERSION
	.align		4
        /*0000*/ 	.byte	0x04, 0x37
        /*0002*/ 	.short	(.L_7 - .L_6)
.L_6:
        /*0004*/ 	.word	0x00000082


	//----- nvinfo : EIATTR_KPARAM_INFO
	.align		4
.L_7:
        /*0008*/ 	.byte	0x04, 0x17
        /*000a*/ 	.short	(.L_9 - .L_8)
.L_8:
        /*000c*/ 	.word	0x00000000
        /*0010*/ 	.short	0x0002
        /*0012*/ 	.short	0x0010
        /*0014*/ 	.byte	0x00, 0xf5, 0x21, 0x00


	//----- nvinfo : EIATTR_KPARAM_INFO
	.align		4
.L_9:
        /*0018*/ 	.byte	0x04, 0x17
        /*001a*/ 	.short	(.L_11 - .L_10)
.L_10:
        /*001c*/ 	.word	0x00000000
        /*0020*/ 	.short	0x0001
        /*0022*/ 	.short	0x0008
        /*0024*/ 	.byte	0x00, 0xf5, 0x21, 0x00


	//----- nvinfo : EIATTR_KPARAM_INFO
	.align		4
.L_11:
        /*0028*/ 	.byte	0x04, 0x17
        /*002a*/ 	.short	(.L_13 - .L_12)
.L_12:
        /*002c*/ 	.word	0x00000000
        /*0030*/ 	.short	0x0000
        /*0032*/ 	.short	0x0000
        /*0034*/ 	.byte	0x00, 0xf0, 0x11, 0x00


	//----- nvinfo : EIATTR_SPARSE_MMA_MASK
	.align		4
.L_13:
        /*0038*/ 	.byte	0x03, 0x50
        /*003a*/ 	.short	0x0000


	//----- nvinfo : EIATTR_MAXREG_COUNT
	.align		4
        /*003c*/ 	.byte	0x03, 0x1b
        /*003e*/ 	.short	0x00ff


	//----- nvinfo : EIATTR_MERCURY_ISA_VERSION
	.align		4
        /*0040*/ 	.byte	0x03, 0x5f
        /*0042*/ 	.short	0x0101


	//----- nvinfo : EIATTR_VRC_CTA_INIT_COUNT
	.align		4
        /*0044*/ 	.byte	0x02, 0x4a
	.zero		1
	.zero		1


	//----- nvinfo : EIATTR_EXIT_INSTR_OFFSETS
	.align		4
        /*0048*/ 	.byte	0x04, 0x1c
        /*004a*/ 	.short	(.L_15 - .L_14)


	//   ....[0]....
.L_14:
        /*004c*/ 	.word	0x00000070


	//   ....[1]....
        /*0050*/ 	.word	0x00000190


	//----- nvinfo : EIATTR_CBANK_PARAM_SIZE
	.align		4
.L_15:
        /*0054*/ 	.byte	0x03, 0x19
        /*0056*/ 	.short	0x0018


	//----- nvinfo : EIATTR_PARAM_CBANK
	.align		4
        /*0058*/ 	.byte	0x04, 0x0a
        /*005a*/ 	.short	(.L_17 - .L_16)
	.align		4
.L_16:
        /*005c*/ 	.word	index@(.nv.constant0.exponentiationKernel)
        /*0060*/ 	.short	0x0380
        /*0062*/ 	.short	0x0018


	//----- nvinfo : EIATTR_SW_WAR
	.align		4
.L_17:
        /*0064*/ 	.byte	0x04, 0x36
        /*0066*/ 	.short	(.L_19 - .L_18)
.L_18:
        /*0068*/ 	.word	0x00000008
.L_19:


//--------------------- .nv.callgraph             --------------------------
	.section	.nv.callgraph,"",@"SHT_CUDA_CALLGRAPH"
	.align	4
	.sectionentsize	8
	.align		4
        /*0000*/ 	.word	0x00000000
	.align		4
        /*0004*/ 	.word	0xffffffff
	.align		4
        /*0008*/ 	.word	0x00000000
	.align		4
        /*000c*/ 	.word	0xfffffffe
	.align		4
        /*0010*/ 	.word	0x00000000
	.align		4
        /*0014*/ 	.word	0xfffffffd
	.align		4
        /*0018*/ 	.word	0x00000000
	.align		4
        /*001c*/ 	.word	0xfffffffc


//--------------------- .text.exponentiationKernel --------------------------
	.section	.text.exponentiationKernel,"ax",@progbits
	.align	128
        .global         exponentiationKernel
        .type           exponentiationKernel,@function
        .size           exponentiationKernel,(.L_x_1 - exponentiationKernel)
        .other          exponentiationKernel,@"STO_CUDA_ENTRY STV_DEFAULT"
exponentiationKernel:
.text.exponentiationKernel:
[----:B------:R-:W-:Y:S01]  /*0000*/  LDC R1, c[0x0][0x37c] ;  /* 0x0000df00ff017b82 */ /* 0x000fe20000000800 */
[----:B------:R-:W0:Y:S01]  /*0010*/  S2R R7, SR_CTAID.X ;  /* 0x0000000000077919 */ /* 0x000e220000002500 */
[----:B------:R-:W0:Y:S01]  /*0020*/  LDCU UR4, c[0x0][0x360] ;  /* 0x00006c00ff0477ac */ /* 0x000e220008000800 */
[----:B------:R-:W0:Y:S01]  /*0030*/  S2R R0, SR_TID.X ;  /* 0x0000000000007919 */ /* 0x000e220000002100 */
[----:B------:R-:W1:Y:S01]  /*0040*/  LDCU UR5, c[0x0][0x380] ;  /* 0x00007000ff0577ac */ /* 0x000e620008000800 */
[----:B0-----:R-:W-:-:S05]  /*0050*/  IMAD R7, R7, UR4, R0 ;  /* 0x0000000407077c24 */ /* 0x001fca000f8e0200 */
[----:B-1----:R-:W-:-:S13]  /*0060*/  ISETP.GE.AND P0, PT, R7, UR5, PT ;  /* 0x0000000507007c0c */ /* 0x002fda000bf06270 */
[----:B------:R-:W-:Y:S05]  /*0070*/  @P0 EXIT ;  /* 0x000000000000094d */ /* 0x000fea0003800000 */
[----:B------:R-:W0:Y:S01]  /*0080*/  LDC.64 R2, c[0x0][0x388] ;  /* 0x0000e200ff027b82 */ /* 0x000e220000000a00 */
[----:B------:R-:W1:Y:S01]  /*0090*/  LDCU.64 UR4, c[0x0][0x358] ;  /* 0x00006b00ff0477ac */ /* 0x000e620008000a00 */
[----:B0-----:R-:W-:-:S06]  /*00a0*/  IMAD.WIDE R2, R7, 0x4, R2 ;  /* 0x0000000407027825 */ /* 0x001fcc00078e0202 */
[----:B-1----:R-:W2:Y:S01]  /*00b0*/  LDG.E R2, desc[UR4][R2.64] ;  /* 0x0000000402027981 */ /* 0x002ea2000c1e1900 */
[----:B------:R-:W-:Y:S01]  /*00c0*/  HFMA2 R5, -RZ, RZ, 0.96630859375, -0.0022525787353515625 ;  /* 0x3bbb989dff057431 */ /* 0x000fe200000001ff */
[----:B------:R-:W-:-:S04]  /*00d0*/  MOV R9, 0x437c0000 ;  /* 0x437c000000097802 */ /* 0x000fc80000000f00 */
[----:B--2---:R-:W-:Y:S02]  /*00e0*/  FFMA.SAT R0, R2, R5, 0.5 ;  /* 0x3f00000002007423 */ /* 0x004fe40000002005 */
[----:B------:R-:W0:Y:S02]  /*00f0*/  LDC.64 R4, c[0x0][0x390] ;  /* 0x0000e400ff047b82 */ /* 0x000e240000000a00 */
[----:B------:R-:W-:-:S04]  /*0100*/  FFMA.RM R0, R0, R9, 12582913 ;  /* 0x4b40000100007423 */ /* 0x000fc80000004009 */
[C---:B------:R-:W-:Y:S01]  /*0110*/  FADD R9, R0.reuse, -12583039 ;  /* 0xcb40007f00097421 */ /* 0x040fe20000000000 */
[----:B------:R-:W-:-:S03]  /*0120*/  SHF.L.U32 R0, R0, 0x17, RZ ;  /* 0x0000001700007819 */ /* 0x000fc600000006ff */
[----:B------:R-:W-:-:S04]  /*0130*/  FFMA R9, R2, 1.4426950216293334961, -R9 ;  /* 0x3fb8aa3b02097823 */ /* 0x000fc80000000809 */
[----:B------:R-:W-:-:S06]  /*0140*/  FFMA R9, R2, 1.925963033500011079e-08, R9 ;  /* 0x32a5706002097823 */ /* 0x000fcc0000000009 */
[----:B------:R-:W1:Y:S01]  /*0150*/  MUFU.EX2 R9, R9 ;  /* 0x0000000900097308 */ /* 0x000e620000000800 */
[----:B0-----:R-:W-:-:S04]  /*0160*/  IMAD.WIDE R2, R7, 0x4, R4 ;  /* 0x0000000407027825 */ /* 0x001fc800078e0204 */
[----:B-1----:R-:W-:-:S05]  /*0170*/  FMUL R5, R0, R9 ;  /* 0x0000000900057220 */ /* 0x002fca0000400000 */
[----:B------:R-:W-:Y:S01]  /*0180*/  STG.E desc[UR4][R2.64], R5 ;  /* 0x0000000502007986 */ /* 0x000fe2000c101904 */
[----:B------:R-:W-:Y:S05]  /*0190*/  EXIT ;  /* 0x000000000000794d */ /* 0x000fea0003800000 */
.L_x_0:
[----:B------:R-:W-:-:S00]  /*01a0*/  BRA `(.L_x_0) ;  /* 0xfffffffc00fc7947 */ /* 0x000fc0000383ffff */
[----:B------:R-:W-:-:S00]  /*01b0*/  NOP ;  /* 0x0000000000007918 */ /* 0x000fc00000000000 */
        /* <DEDUP_REMOVED lines=12> */
.L_x_1:


//--------------------- .nv.shared.reserved.0     --------------------------
	.section	.nv.shared.reserved.0,"aw",@nobits
	.weak		__nv_reservedSMEM_offset_0_alias
	.size		__nv_reservedSMEM_offset_0_alias, 0, 64
	.other		__nv_reservedSMEM_offset_0_alias,@"STO_CUDA_RESERVED_SHARED STV_DEFAULT"
__nv_reservedSMEM_offset_0_alias:
	.zero		0
	.zero		64


//--------------------- .nv.constant0.exponentiationKernel --------------------------
	.section	.nv.constant0.exponentiationKernel,"a",@progbits
	.sectionflags	@""
	.align	4
.nv.constant0.exponentiationKernel:
	.zero		920


//--------------------- SYMBOLS --------------------------

	.type		.nv.reservedSmem.offset0,@object
	.size		.nv.reservedSmem.offset0,0x4
